	.headerflags	@"EF_CUDA_TEXMODE_UNIFIED EF_CUDA_64BIT_ADDRESS EF_CUDA_ACCELERATORS EF_CUDA_SM90 EF_CUDA_VIRTUAL_SM(EF_CUDA_SM90)"
	.elftype	@"ET_EXEC"


//--------------------- .nv.info                  --------------------------
	.section	.nv.info,"",@"SHT_CUDA_INFO"
	.align	4


	//----- nvinfo : EIATTR_REGCOUNT
	.align		4
        /*0000*/ 	.byte	0x04, 0x2f
        /*0002*/ 	.short	(.L_3 - .L_2)
	.align		4
.L_2:
        /*0004*/ 	.word	index@(triton_poi_fused__native_batch_norm_legit_no_training_15)
        /*0008*/ 	.word	0x00000012


	//----- nvinfo : EIATTR_MIN_STACK_SIZE
	.align		4
.L_3:
        /*000c*/ 	.byte	0x04, 0x12
        /*000e*/ 	.short	(.L_5 - .L_4)
	.align		4
.L_4:
        /*0010*/ 	.word	index@(triton_poi_fused__native_batch_norm_legit_no_training_15)
        /*0014*/ 	.word	0x00000000


	//----- nvinfo : EIATTR_FRAME_SIZE
	.align		4
.L_5:
        /*0018*/ 	.byte	0x04, 0x11
        /*001a*/ 	.short	(.L_7 - .L_6)
	.align		4
.L_6:
        /*001c*/ 	.word	index@(triton_poi_fused__native_batch_norm_legit_no_training_15)
        /*0020*/ 	.word	0x00000000


	//----- nvinfo : EIATTR_MIN_STACK_SIZE
	.align		4
.L_7:
        /*0024*/ 	.byte	0x04, 0x12
        /*0026*/ 	.short	(.L_9 - .L_8)
	.align		4
.L_8:
        /*0028*/ 	.word	index@(triton_poi_fused__native_batch_norm_legit_no_training_15)
        /*002c*/ 	.word	0x00000000
.L_9:


//--------------------- .nv.info.triton_poi_fused__native_batch_norm_legit_no_training_15 --------------------------
	.section	.nv.info.triton_poi_fused__native_batch_norm_legit_no_training_15,"",@"SHT_CUDA_INFO"
	.sectionflags	@""
	.align	4


	//----- nvinfo : EIATTR_CUDA_API_VERSION
	.align		4
        /*0000*/ 	.byte	0x04, 0x37
        /*0002*/ 	.short	(.L_11 - .L_10)
.L_10:
        /*0004*/ 	.word	0x0000007c


	//----- nvinfo : EIATTR_KPARAM_INFO
	.align		4
.L_11:
        /*0008*/ 	.byte	0x04, 0x17
        /*000a*/ 	.short	(.L_13 - .L_12)
.L_12:
        /*000c*/ 	.word	0x00000000
        /*0010*/ 	.short	0x0006
        /*0012*/ 	.short	0x0030
        /*0014*/ 	.byte	0x00, 0xf0, 0x11, 0x00


	//----- nvinfo : EIATTR_KPARAM_INFO
	.align		4
.L_13:
        /*0018*/ 	.byte	0x04, 0x17
        /*001a*/ 	.short	(.L_15 - .L_14)
.L_14:
        /*001c*/ 	.word	0x00000000
        /*0020*/ 	.short	0x0005
        /*0022*/ 	.short	0x0028
        /*0024*/ 	.byte	0x00, 0xf4, 0x21, 0x00


	//----- nvinfo : EIATTR_KPARAM_INFO
	.align		4
.L_15:
        /*0028*/ 	.byte	0x04, 0x17
        /*002a*/ 	.short	(.L_17 - .L_16)
.L_16:
        /*002c*/ 	.word	0x00000000
        /*0030*/ 	.short	0x0004
        /*0032*/ 	.short	0x0020
        /*0034*/ 	.byte	0x00, 0xf4, 0x21, 0x00


	//----- nvinfo : EIATTR_KPARAM_INFO
	.align		4
.L_17:
        /*0038*/ 	.byte	0x04, 0x17
        /*003a*/ 	.short	(.L_19 - .L_18)
.L_18:
        /*003c*/ 	.word	0x00000000
        /*0040*/ 	.short	0x0003
        /*0042*/ 	.short	0x0018
        /*0044*/ 	.byte	0x00, 0xf4, 0x21, 0x00


	//----- nvinfo : EIATTR_KPARAM_INFO
	.align		4
.L_19:
        /*0048*/ 	.byte	0x04, 0x17
        /*004a*/ 	.short	(.L_21 - .L_20)
.L_20:
        /*004c*/ 	.word	0x00000000
        /*0050*/ 	.short	0x0002
        /*0052*/ 	.short	0x0010
        /*0054*/ 	.byte	0x00, 0xf4, 0x21, 0x00


	//----- nvinfo : EIATTR_KPARAM_INFO
	.align		4
.L_21:
        /*0058*/ 	.byte	0x04, 0x17
        /*005a*/ 	.short	(.L_23 - .L_22)
.L_22:
        /*005c*/ 	.word	0x00000000
        /*0060*/ 	.short	0x0001
        /*0062*/ 	.short	0x0008
        /*0064*/ 	.byte	0x00, 0xf4, 0x21, 0x00


	//----- nvinfo : EIATTR_KPARAM_INFO
	.align		4
.L_23:
        /*0068*/ 	.byte	0x04, 0x17
        /*006a*/ 	.short	(.L_25 - .L_24)
.L_24:
        /*006c*/ 	.word	0x00000000
        /*0070*/ 	.short	0x0000
        /*0072*/ 	.short	0x0000
        /*0074*/ 	.byte	0x00, 0xf4, 0x21, 0x00


	//----- nvinfo : EIATTR_SPARSE_MMA_MASK
	.align		4
.L_25:
        /*0078*/ 	.byte	0x03, 0x50
        /*007a*/ 	.short	0x0000


	//----- nvinfo : EIATTR_MAXREG_COUNT
	.align		4
        /*007c*/ 	.byte	0x03, 0x1b
        /*007e*/ 	.short	0x00ff


	//----- nvinfo : EIATTR_EXIT_INSTR_OFFSETS
	.align		4
        /*0080*/ 	.byte	0x04, 0x1c
        /*0082*/ 	.short	(.L_27 - .L_26)


	//   ....[0]....
.L_26:
        /*0084*/ 	.word	0x00000390


	//----- nvinfo : EIATTR_REQNTID
	.align		4
.L_27:
        /*0088*/ 	.byte	0x04, 0x10
        /*008a*/ 	.short	(.L_29 - .L_28)
.L_28:
        /*008c*/ 	.word	0x00000080
        /*0090*/ 	.word	0x00000001
        /*0094*/ 	.word	0x00000001


	//----- nvinfo : EIATTR_CBANK_PARAM_SIZE
	.align		4
.L_29:
        /*0098*/ 	.byte	0x03, 0x19
        /*009a*/ 	.short	0x0034


	//----- nvinfo : EIATTR_PARAM_CBANK
	.align		4
        /*009c*/ 	.byte	0x04, 0x0a
        /*009e*/ 	.short	(.L_31 - .L_30)
	.align		4
.L_30:
        /*00a0*/ 	.word	index@(.nv.constant0.triton_poi_fused__native_batch_norm_legit_no_training_15)
        /*00a4*/ 	.short	0x0210
        /*00a6*/ 	.short	0x0034


	//----- nvinfo : EIATTR_SW_WAR
	.align		4
.L_31:
        /*00a8*/ 	.byte	0x04, 0x36
        /*00aa*/ 	.short	(.L_33 - .L_32)
.L_32:
        /*00ac*/ 	.word	0x00000008
.L_33:


//--------------------- .nv.callgraph             --------------------------
	.section	.nv.callgraph,"",@"SHT_CUDA_CALLGRAPH"
	.align	4
	.sectionentsize	8
	.align		4
        /*0000*/ 	.word	0x00000000
	.align		4
        /*0004*/ 	.word	0xffffffff
	.align		4
        /*0008*/ 	.word	0x00000000
	.align		4
        /*000c*/ 	.word	0xfffffffe
	.align		4
        /*0010*/ 	.word	0x00000000
	.align		4
        /*0014*/ 	.word	0xfffffffd
	.align		4
        /*0018*/ 	.word	0x00000000
	.align		4
        /*001c*/ 	.word	0xfffffffc


//--------------------- .nv.constant4             --------------------------
	.section	.nv.constant4,"a",@progbits
	.align	8
	.align		8
.nv.constant4:
        /*0000*/ 	.dword	_$_str
	.align		8
        /*0008*/ 	.dword	_$_str_$_2


//--------------------- .text.triton_poi_fused__native_batch_norm_legit_no_training_15 --------------------------
	.section	.text.triton_poi_fused__native_batch_norm_legit_no_training_15,"ax",@progbits
	.align	128
        .global         triton_poi_fused__native_batch_norm_legit_no_training_15
        .type           triton_poi_fused__native_batch_norm_legit_no_training_15,@function
        .size           triton_poi_fused__native_batch_norm_legit_no_training_15,(.L_x_1 - triton_poi_fused__native_batch_norm_legit_no_training_15)
        .other          triton_poi_fused__native_batch_norm_legit_no_training_15,@"STO_CUDA_ENTRY STV_DEFAULT"
triton_poi_fused__native_batch_norm_legit_no_training_15:
.text.triton_poi_fused__native_batch_norm_legit_no_training_15:
[----:B------:R-:W-:Y:S01]  /*0000*/  LDC R1, c[0x0][0x28] ;  /* 0x00000a00ff017b82 */ /* 0x000fe20000000800 */
[----:B------:R-:W1:Y:S07]  /*0010*/  S2R R0, SR_TID.X ;  /* 0x0000000000007919 */ /* 0x000e6e0000002100 */
[----:B------:R-:W2:Y:S01]  /*0020*/  LDC.64 R2, c[0x0][0x220] ;  /* 0x00008800ff027b82 */ /* 0x000ea20000000a00 */
[----:B------:R-:W-:Y:S01]  /*0030*/  ULDC.64 UR4, c[0x0][0x208] ;  /* 0x0000820000047ab9 */ /* 0x000fe20000000a00 */
[----:B------:R-:W3:Y:S06]  /*0040*/  S2R R7, SR_CTAID.X ;  /* 0x0000000000077919 */ /* 0x000eec0000002500 */
[----:B------:R-:W4:Y:S08]  /*0050*/  LDC.64 R8, c[0x0][0x228] ;  /* 0x00008a00ff087b82 */ /* 0x000f300000000a00 */
[----:B------:R-:W5:Y:S01]  /*0060*/  LDC.64 R10, c[0x0][0x230] ;  /* 0x00008c00ff0a7b82 */ /* 0x000f620000000a00 */
[----:B-1----:R-:W-:-:S02]  /*0070*/  SHF.L.U32 R0, R0, 0x1, RZ ;  /* 0x0000000100007819 */ /* 0x002fc400000006ff */
[----:B---3--:R-:W-:Y:S02]  /*0080*/  SHF.R.S32.HI R5, RZ, 0x17, R7 ;  /* 0x00000017ff057819 */ /* 0x008fe40000011407 */
[----:B------:R-:W-:Y:S02]  /*0090*/  LOP3.LUT R0, R0, 0xfe, RZ, 0xc0, !PT ;  /* 0x000000fe00007812 */ /* 0x000fe400078ec0ff */
[----:B------:R-:W-:Y:S02]  /*00a0*/  SGXT R5, R5, 0x1 ;  /* 0x000000010505781a */ /* 0x000fe40000000200 */
[----:B------:R-:W-:Y:S02]  /*00b0*/  LEA R0, R7, R0, 0x8 ;  /* 0x0000000007007211 */ /* 0x000fe400078e40ff */
[----:B------:R-:W1:Y:S02]  /*00c0*/  LDC.64 R6, c[0x0][0x218] ;  /* 0x00008600ff067b82 */ /* 0x000e640000000a00 */
[----:B------:R-:W-:-:S04]  /*00d0*/  LEA.HI R5, R5, R0, RZ, 0x6 ;  /* 0x0000000005057211 */ /* 0x000fc800078f30ff */
[----:B------:R-:W-:-:S04]  /*00e0*/  LOP3.LUT R5, R5, 0xffffffc0, RZ, 0xc0, !PT ;  /* 0xffffffc005057812 */ /* 0x000fc800078ec0ff */
[----:B------:R-:W-:Y:S02]  /*00f0*/  IADD3 R13, R0, -R5, RZ ;  /* 0x80000005000d7210 */ /* 0x000fe40007ffe0ff */
[----:B------:R-:W3:Y:S03]  /*0100*/  LDC.64 R4, c[0x0][0x210] ;  /* 0x00008400ff047b82 */ /* 0x000ee60000000a00 */
[----:B--2---:R-:W-:-:S06]  /*0110*/  IMAD.WIDE R2, R13, 0x4, R2 ;  /* 0x000000040d027825 */ /* 0x004fcc00078e0202 */
[----:B------:R-:W2:Y:S01]  /*0120*/  LDG.E.EL.64 R2, desc[UR4][R2.64] ;  /* 0x0000000402027981 */ /* 0x000ea2000c2e1b00 */
[----:B-1----:R-:W-:-:S06]  /*0130*/  IMAD.WIDE R6, R13, 0x4, R6 ;  /* 0x000000040d067825 */ /* 0x002fcc00078e0206 */
[----:B------:R-:W2:Y:S01]  /*0140*/  LDG.E.EL.64 R6, desc[UR4][R6.64] ;  /* 0x0000000406067981 */ /* 0x000ea2000c2e1b00 */
[----:B---3--:R-:W-:-:S06]  /*0150*/  IMAD.WIDE R4, R0, 0x4, R4 ;  /* 0x0000000400047825 */ /* 0x008fcc00078e0204 */
[----:B------:R-:W3:Y:S01]  /*0160*/  LDG.E.64 R4, desc[UR4][R4.64] ;  /* 0x0000000404047981 */ /* 0x000ee2000c1e1b00 */
[----:B----4-:R-:W-:-:S04]  /*0170*/  IMAD.WIDE R8, R13, 0x4, R8 ;  /* 0x000000040d087825 */ /* 0x010fc800078e0208 */
[----:B-----5:R-:W-:Y:S02]  /*0180*/  IMAD.WIDE R10, R13, 0x4, R10 ;  /* 0x000000040d0a7825 */ /* 0x020fe400078e020a */
[----:B------:R-:W4:Y:S04]  /*0190*/  LDG.E.EL.64 R8, desc[UR4][R8.64] ;  /* 0x0000000408087981 */ /* 0x000f28000c2e1b00 */
[----:B------:R-:W4:Y:S01]  /*01a0*/  LDG.E.EL.64 R10, desc[UR4][R10.64] ;  /* 0x000000040a0a7981 */ /* 0x000f22000c2e1b00 */
[----:B------:R-:W-:Y:S01]  /*01b0*/  HFMA2.MMA R15, -RZ, RZ, 1.625, 0 ;  /* 0x3e800000ff0f7435 */ /* 0x000fe200000001ff */
[----:B--2---:R-:W-:Y:S01]  /*01c0*/  FADD R2, R2, 0.0010000000474974513054 ;  /* 0x3a83126f02027421 */ /* 0x004fe20000000000 */
[----:B------:R-:W-:-:S03]  /*01d0*/  FADD R12, R3, 0.0010000000474974513054 ;  /* 0x3a83126f030c7421 */ /* 0x000fc60000000000 */
[----:B------:R1:W2:Y:S08]  /*01e0*/  MUFU.SQRT R13, R2 ;  /* 0x00000002000d7308 */ /* 0x0002b00000002000 */
[----:B------:R-:W5:Y:S01]  /*01f0*/  MUFU.SQRT R14, R12 ;  /* 0x0000000c000e7308 */ /* 0x000f620000002000 */
[----:B-1----:R-:W1:Y:S01]  /*0200*/  LDC.64 R2, c[0x0][0x238] ;  /* 0x00008e00ff027b82 */ /* 0x002e620000000a00 */
[----:B--2---:R-:W-:-:S02]  /*0210*/  FSETP.GT.AND P0, PT, R13, 8.50705917302346158658e+37, PT ;  /* 0x7e8000000d00780b */ /* 0x004fc40003f04000 */
[----:B------:R-:W-:Y:S02]  /*0220*/  FSETP.GEU.AND P2, PT, R13, 1.175494350822287508e-38, PT ;  /* 0x008000000d00780b */ /* 0x000fe40003f4e000 */
[C---:B-----5:R-:W-:Y:S02]  /*0230*/  FSETP.GT.AND P1, PT, R14.reuse, 8.50705917302346158658e+37, PT ;  /* 0x7e8000000e00780b */ /* 0x060fe40003f24000 */
[----:B------:R-:W-:-:S07]  /*0240*/  FSETP.GEU.AND P3, PT, R14, 1.175494350822287508e-38, PT ;  /* 0x008000000e00780b */ /* 0x000fce0003f6e000 */
[----:B------:R-:W-:-:S04]  /*0250*/  @P0 FMUL R13, R13, 0.25 ;  /* 0x3e8000000d0d0820 */ /* 0x000fc80000400000 */
[----:B------:R-:W-:Y:S01]  /*0260*/  @!P2 FMUL R13, R13, 16777216 ;  /* 0x4b8000000d0da820 */ /* 0x000fe20000400000 */
[----:B------:R-:W-:-:S04]  /*0270*/  @P1 FMUL R14, R14, 0.25 ;  /* 0x3e8000000e0e1820 */ /* 0x000fc80000400000 */
[----:B------:R-:W-:Y:S01]  /*0280*/  @!P3 FMUL R14, R14, 16777216 ;  /* 0x4b8000000e0eb820 */ /* 0x000fe20000400000 */
[----:B------:R-:W2:Y:S01]  /*0290*/  MUFU.RCP R13, R13 ;  /* 0x0000000d000d7308 */ /* 0x000ea20000001000 */
[----:B------:R-:W-:-:S07]  /*02a0*/  FSEL R12, R15, 1, P0 ;  /* 0x3f8000000f0c7808 */ /* 0x000fce0000000000 */
[----:B------:R-:W5:Y:S01]  /*02b0*/  MUFU.RCP R14, R14 ;  /* 0x0000000e000e7308 */ /* 0x000f620000001000 */
[----:B------:R-:W-:Y:S01]  /*02c0*/  FSEL R15, R15, 1, P1 ;  /* 0x3f8000000f0f7808 */ /* 0x000fe20000800000 */
[----:B------:R-:W-:Y:S01]  /*02d0*/  @!P2 FMUL R12, R12, 16777216 ;  /* 0x4b8000000c0ca820 */ /* 0x000fe20000400000 */
[----:B---3--:R-:W-:-:S03]  /*02e0*/  FADD R4, R4, -R6 ;  /* 0x8000000604047221 */ /* 0x008fc60000000000 */
[----:B------:R-:W-:Y:S01]  /*02f0*/  @!P3 FMUL R15, R15, 16777216 ;  /* 0x4b8000000f0fb820 */ /* 0x000fe20000400000 */
[----:B------:R-:W-:Y:S01]  /*0300*/  FADD R5, R5, -R7 ;  /* 0x8000000705057221 */ /* 0x000fe20000000000 */
[----:B--2---:R-:W-:Y:S02]  /*0310*/  FMUL R13, R13, R12 ;  /* 0x0000000c0d0d7220 */ /* 0x004fe40000400000 */
[----:B-----5:R-:W-:Y:S02]  /*0320*/  FMUL R6, R14, R15 ;  /* 0x0000000f0e067220 */ /* 0x020fe40000400000 */
[----:B------:R-:W-:Y:S02]  /*0330*/  FMUL R13, R4, R13 ;  /* 0x0000000d040d7220 */ /* 0x000fe40000400000 */
[----:B------:R-:W-:Y:S01]  /*0340*/  FMUL R6, R5, R6 ;  /* 0x0000000605067220 */ /* 0x000fe20000400000 */
[----:B-1----:R-:W-:-:S04]  /*0350*/  IMAD.WIDE R2, R0, 0x4, R2 ;  /* 0x0000000400027825 */ /* 0x002fc800078e0202 */
[----:B----4-:R-:W-:Y:S01]  /*0360*/  FFMA R8, R8, R13, R10 ;  /* 0x0000000d08087223 */ /* 0x010fe2000000000a */
[----:B------:R-:W-:-:S05]  /*0370*/  FFMA R9, R9, R6, R11 ;  /* 0x0000000609097223 */ /* 0x000fca000000000b */
[----:B------:R-:W-:Y:S01]  /*0380*/  STG.E.64 desc[UR4][R2.64], R8 ;  /* 0x0000000802007986 */ /* 0x000fe2000c101b04 */
[----:B------:R-:W-:Y:S05]  /*0390*/  EXIT ;  /* 0x000000000000794d */ /* 0x000fea0003800000 */
.L_x_0:
[----:B------:R-:W-:-:S00]  /*03a0*/  BRA `(.L_x_0) ;  /* 0xfffffffc00fc7947 */ /* 0x000fc0000383ffff */
[----:B------:R-:W-:-:S00]  /*03b0*/  NOP ;  /* 0x0000000000007918 */ /* 0x000fc00000000000 */
        /* <DEDUP_REMOVED lines=12> */
.L_x_1:


//--------------------- .nv.global.init           --------------------------
	.section	.nv.global.init,"aw",@progbits
.nv.global.init:
	.type		_$_str,@object
	.size		_$_str,(_$_str_$_2 - _$_str)
_$_str:
        /*0000*/ 	.byte	0x5f, 0x5f, 0x43, 0x55, 0x44, 0x41, 0x5f, 0x46, 0x54, 0x5a, 0x00
	.type		_$_str_$_2,@object
	.size		_$_str_$_2,(.L_1 - _$_str_$_2)
_$_str_$_2:
        /*000b*/ 	.byte	0x5f, 0x5f, 0x43, 0x55, 0x44, 0x41, 0x5f, 0x50, 0x52, 0x45, 0x43, 0x5f, 0x53, 0x51, 0x52, 0x54
        /*001b*/ 	.byte	0x00
.L_1:


//--------------------- .nv.constant0.triton_poi_fused__native_batch_norm_legit_no_training_15 --------------------------
	.section	.nv.constant0.triton_poi_fused__native_batch_norm_legit_no_training_15,"a",@progbits
	.sectionflags	@""
	.align	4
.nv.constant0.triton_poi_fused__native_batch_norm_legit_no_training_15:
	.zero		580
